//
// Generated by NVIDIA NVVM Compiler
//
// Compiler Build ID: CL-36424714
// Cuda compilation tools, release 13.0, V13.0.88
// Based on NVVM 20.0.0
//

.version 9.0
.target sm_100
.address_size 64

	// .globl	_Z4bakePP6MinuteiiS1_Pi

.visible .entry _Z4bakePP6MinuteiiS1_Pi(
	.param .u64 .ptr .align 1 _Z4bakePP6MinuteiiS1_Pi_param_0,
	.param .u32 _Z4bakePP6MinuteiiS1_Pi_param_1,
	.param .u32 _Z4bakePP6MinuteiiS1_Pi_param_2,
	.param .u64 .ptr .align 1 _Z4bakePP6MinuteiiS1_Pi_param_3,
	.param .u64 .ptr .align 1 _Z4bakePP6MinuteiiS1_Pi_param_4
)
{
	.reg .pred 	%p<6>;
	.reg .b32 	%r<14>;
	.reg .b64 	%rd<51>;
	.reg .b64 	%fd<31>;

	ld.param.u64 	%rd6, [_Z4bakePP6MinuteiiS1_Pi_param_0];
	ld.param.u32 	%r5, [_Z4bakePP6MinuteiiS1_Pi_param_1];
	ld.param.u32 	%r7, [_Z4bakePP6MinuteiiS1_Pi_param_2];
	ld.param.u64 	%rd7, [_Z4bakePP6MinuteiiS1_Pi_param_3];
	ld.param.u64 	%rd8, [_Z4bakePP6MinuteiiS1_Pi_param_4];
	cvta.to.global.u64 	%rd1, %rd6;
	cvta.to.global.u64 	%rd9, %rd7;
	cvta.to.global.u64 	%rd2, %rd8;
	mov.u32 	%r1, %tid.x;
	mov.u32 	%r2, %ctaid.x;
	add.s32 	%r8, %r7, %r2;
	mul.wide.s32 	%rd10, %r8, 8;
	add.s64 	%rd3, %rd9, %rd10;
	mov.f64 	%fd30, 0d0000000000000000;
	mov.b32 	%r13, 0;
	mul.wide.u32 	%rd14, %r1, 40;
	mul.wide.s32 	%rd26, %r5, 40;
$L__BB0_1:
	mul.wide.u32 	%rd11, %r13, 8;
	add.s64 	%rd4, %rd3, %rd11;
	ld.global.u64 	%rd12, [%rd4];
	cvta.to.global.u64 	%rd13, %rd12;
	add.s64 	%rd15, %rd13, %rd14;
	ld.global.f64 	%fd2, [%rd15+8];
	setp.neu.f64 	%p1, %fd2, 0dBFF0000000000000;
	@%p1 bra 	$L__BB0_3;
$L__BB0_2:
	mad.lo.s32 	%r11, %r2, 162, %r1;
	mul.wide.u32 	%rd49, %r11, 4;
	add.s64 	%rd50, %rd2, %rd49;
	mov.b32 	%r12, -1;
	st.global.u32 	[%rd50], %r12;
	bra.uni 	$L__BB0_8;
$L__BB0_3:
	ld.global.u64 	%rd16, [%rd3];
	cvta.to.global.u64 	%rd17, %rd16;
	add.s64 	%rd19, %rd17, %rd14;
	ld.global.f64 	%fd3, [%rd19+8];
	ld.global.u64 	%rd20, [%rd4+8];
	cvta.to.global.u64 	%rd21, %rd20;
	add.s64 	%rd22, %rd21, %rd14;
	ld.global.f64 	%fd4, [%rd22+8];
	setp.eq.f64 	%p2, %fd4, 0dBFF0000000000000;
	@%p2 bra 	$L__BB0_2;
	mul.wide.u32 	%rd23, %r13, 8;
	add.s64 	%rd5, %rd1, %rd23;
	ld.global.u64 	%rd24, [%rd5];
	cvta.to.global.u64 	%rd25, %rd24;
	add.s64 	%rd27, %rd25, %rd26;
	ld.global.f64 	%fd11, [%rd27+8];
	div.rn.f64 	%fd12, %fd4, %fd3;
	mul.f64 	%fd13, %fd12, 0d4059000000000000;
	ld.global.u64 	%rd28, [%rd5+8];
	cvta.to.global.u64 	%rd29, %rd28;
	add.s64 	%rd30, %rd29, %rd26;
	ld.global.f64 	%fd14, [%rd30+8];
	sub.f64 	%fd15, %fd14, %fd13;
	abs.f64 	%fd16, %fd15;
	div.rn.f64 	%fd17, %fd2, %fd3;
	mul.f64 	%fd18, %fd17, 0d4059000000000000;
	sub.f64 	%fd19, %fd11, %fd18;
	abs.f64 	%fd20, %fd19;
	add.f64 	%fd21, %fd30, %fd20;
	add.f64 	%fd5, %fd21, %fd16;
	ld.global.u64 	%rd31, [%rd4+16];
	cvta.to.global.u64 	%rd32, %rd31;
	add.s64 	%rd34, %rd32, %rd14;
	ld.global.f64 	%fd6, [%rd34+8];
	setp.eq.f64 	%p3, %fd6, 0dBFF0000000000000;
	@%p3 bra 	$L__BB0_2;
	div.rn.f64 	%fd22, %fd6, %fd3;
	ld.global.u64 	%rd35, [%rd5+16];
	cvta.to.global.u64 	%rd36, %rd35;
	add.s64 	%rd38, %rd36, %rd26;
	ld.global.f64 	%fd23, [%rd38+8];
	fma.rn.f64 	%fd24, %fd22, 0dC059000000000000, %fd23;
	abs.f64 	%fd25, %fd24;
	add.f64 	%fd7, %fd5, %fd25;
	ld.global.u64 	%rd39, [%rd4+24];
	cvta.to.global.u64 	%rd40, %rd39;
	add.s64 	%rd42, %rd40, %rd14;
	ld.global.f64 	%fd8, [%rd42+8];
	setp.eq.f64 	%p4, %fd8, 0dBFF0000000000000;
	@%p4 bra 	$L__BB0_2;
	div.rn.f64 	%fd26, %fd8, %fd3;
	ld.global.u64 	%rd43, [%rd5+24];
	cvta.to.global.u64 	%rd44, %rd43;
	add.s64 	%rd46, %rd44, %rd26;
	ld.global.f64 	%fd27, [%rd46+8];
	fma.rn.f64 	%fd28, %fd26, 0dC059000000000000, %fd27;
	abs.f64 	%fd29, %fd28;
	add.f64 	%fd30, %fd7, %fd29;
	add.s32 	%r13, %r13, 4;
	setp.ne.s32 	%p5, %r13, 400;
	@%p5 bra 	$L__BB0_1;
	cvt.rzi.s32.f64 	%r9, %fd30;
	mad.lo.s32 	%r10, %r2, 162, %r1;
	mul.wide.u32 	%rd47, %r10, 4;
	add.s64 	%rd48, %rd2, %rd47;
	st.global.u32 	[%rd48], %r9;
$L__BB0_8:
	ret;

}


// ===== COMPILED SASS (sm_100) =====

	.target	sm_100

	.elftype	@"ET_EXEC"


//--------------------- .note.nv.tkinfo           --------------------------
	.section	.note.nv.tkinfo,"",@"SHT_NOTE"
	.sectionflags	@"SHF_NOTE_NV_TKINFO"
	.tkinfo
        /*0018*/ 	.word	0x00000002
        /*0030*/ 	.string	""
        /*0030*/ 	.string	"ptxas"
        /*0030*/ 	.string	"Cuda compilation tools, release 13.0, V13.0.88"
        /*0030*/ 	.string	"Build cuda_13.0.r13.0/compiler.36424714_0"
        /*0030*/ 	.string	"-arch sm_100 -m 64 "



//--------------------- .note.nv.cuinfo           --------------------------
	.section	.note.nv.cuinfo,"",@"SHT_NOTE"
	.sectionflags	@"SHF_NOTE_NV_CUINFO"
        /*0018*/ 	.short	0x0002
        /*001a*/ 	.short	0x0064
        /*001c*/ 	.short	0x0082
	.zero		2


//--------------------- .nv.info                  --------------------------
	.section	.nv.info,"",@"SHT_CUDA_INFO"
	.align	4


	//----- nvinfo : EIATTR_REGCOUNT
	.align		4
        /*0000*/ 	.byte	0x04, 0x2f
        /*0002*/ 	.short	(.L_1 - .L_0)
	.align		4
.L_0:
        /*0004*/ 	.word	index@(_Z4bakePP6MinuteiiS1_Pi)
        /*0008*/ 	.word	0x0000002b


	//----- nvinfo : EIATTR_FRAME_SIZE
	.align		4
.L_1:
        /*000c*/ 	.byte	0x04, 0x11
        /*000e*/ 	.short	(.L_3 - .L_2)
	.align		4
.L_2:
        /*0010*/ 	.word	index@($__internal_0_$__cuda_sm20_div_rn_f64_full)
        /*0014*/ 	.word	0x00000000


	//----- nvinfo : EIATTR_FRAME_SIZE
	.align		4
.L_3:
        /*0018*/ 	.byte	0x04, 0x11
        /*001a*/ 	.short	(.L_5 - .L_4)
	.align		4
.L_4:
        /*001c*/ 	.word	index@(_Z4bakePP6MinuteiiS1_Pi)
        /*0020*/ 	.word	0x00000000


	//----- nvinfo : EIATTR_MIN_STACK_SIZE
	.align		4
.L_5:
        /*0024*/ 	.byte	0x04, 0x12
        /*0026*/ 	.short	(.L_7 - .L_6)
	.align		4
.L_6:
        /*0028*/ 	.word	index@(_Z4bakePP6MinuteiiS1_Pi)
        /*002c*/ 	.word	0x00000000
.L_7:


//--------------------- .nv.compat                --------------------------
	.section	.nv.compat,"",@"SHT_CUDA_COMPAT_INFO"
	.align	4
        /*0000*/ 	.byte	0x02, 0x09, 0x00, 0x00, 0x02, 0x02, 0x01, 0x00, 0x02, 0x05, 0x05, 0x00, 0x03, 0x07, 0x01, 0x01
        /*0010*/ 	.byte	0x02, 0x03, 0x00, 0x00, 0x02, 0x06, 0x01, 0x00, 0x04, 0x0b, 0x08, 0x00, 0x01, 0x00, 0x00, 0x00
        /*0020*/ 	.byte	0x00, 0x00, 0x00, 0x00


//--------------------- .nv.info._Z4bakePP6MinuteiiS1_Pi --------------------------
	.section	.nv.info._Z4bakePP6MinuteiiS1_Pi,"",@"SHT_CUDA_INFO"
	.sectionflags	@""
	.align	4


	//----- nvinfo : EIATTR_CUDA_API_VERSION
	.align		4
        /*0000*/ 	.byte	0x04, 0x37
        /*0002*/ 	.short	(.L_9 - .L_8)
.L_8:
        /*0004*/ 	.word	0x00000082


	//----- nvinfo : EIATTR_KPARAM_INFO
	.align		4
.L_9:
        /*0008*/ 	.byte	0x04, 0x17
        /*000a*/ 	.short	(.L_11 - .L_10)
.L_10:
        /*000c*/ 	.word	0x00000000
        /*0010*/ 	.short	0x0004
        /*0012*/ 	.short	0x0018
        /*0014*/ 	.byte	0x00, 0xf5, 0x21, 0x00


	//----- nvinfo : EIATTR_KPARAM_INFO
	.align		4
.L_11:
        /*0018*/ 	.byte	0x04, 0x17
        /*001a*/ 	.short	(.L_13 - .L_12)
.L_12:
        /*001c*/ 	.word	0x00000000
        /*0020*/ 	.short	0x0003
        /*0022*/ 	.short	0x0010
        /*0024*/ 	.byte	0x00, 0xf5, 0x21, 0x00


	//----- nvinfo : EIATTR_KPARAM_INFO
	.align		4
.L_13:
        /*0028*/ 	.byte	0x04, 0x17
        /*002a*/ 	.short	(.L_15 - .L_14)
.L_14:
        /*002c*/ 	.word	0x00000000
        /*0030*/ 	.short	0x0002
        /*0032*/ 	.short	0x000c
        /*0034*/ 	.byte	0x00, 0xf0, 0x11, 0x00


	//----- nvinfo : EIATTR_KPARAM_INFO
	.align		4
.L_15:
        /*0038*/ 	.byte	0x04, 0x17
        /*003a*/ 	.short	(.L_17 - .L_16)
.L_16:
        /*003c*/ 	.word	0x00000000
        /*0040*/ 	.short	0x0001
        /*0042*/ 	.short	0x0008
        /*0044*/ 	.byte	0x00, 0xf0, 0x11, 0x00


	//----- nvinfo : EIATTR_KPARAM_INFO
	.align		4
.L_17:
        /*0048*/ 	.byte	0x04, 0x17
        /*004a*/ 	.short	(.L_19 - .L_18)
.L_18:
        /*004c*/ 	.word	0x00000000
        /*0050*/ 	.short	0x0000
        /*0052*/ 	.short	0x0000
        /*0054*/ 	.byte	0x00, 0xf5, 0x21, 0x00


	//----- nvinfo : EIATTR_SPARSE_MMA_MASK
	.align		4
.L_19:
        /*0058*/ 	.byte	0x03, 0x50
        /*005a*/ 	.short	0x0000


	//----- nvinfo : EIATTR_MAXREG_COUNT
	.align		4
        /*005c*/ 	.byte	0x03, 0x1b
        /*005e*/ 	.short	0x00ff


	//----- nvinfo : EIATTR_MERCURY_ISA_VERSION
	.align		4
        /*0060*/ 	.byte	0x03, 0x5f
        /*0062*/ 	.short	0x0101


	//----- nvinfo : EIATTR_VRC_CTA_INIT_COUNT
	.align		4
        /*0064*/ 	.byte	0x02, 0x4a
	.zero		1
	.zero		1


	//----- nvinfo : EIATTR_EXIT_INSTR_OFFSETS
	.align		4
        /*0068*/ 	.byte	0x04, 0x1c
        /*006a*/ 	.short	(.L_21 - .L_20)


	//   ....[0]....
.L_20:
        /*006c*/ 	.word	0x000009e0


	//   ....[1]....
        /*0070*/ 	.word	0x00000a50


	//----- nvinfo : EIATTR_CRS_STACK_SIZE
	.align		4
.L_21:
        /*0074*/ 	.byte	0x04, 0x1e
        /*0076*/ 	.short	(.L_23 - .L_22)
.L_22:
        /*0078*/ 	.word	0x00000000


	//----- nvinfo : EIATTR_CBANK_PARAM_SIZE
	.align		4
.L_23:
        /*007c*/ 	.byte	0x03, 0x19
        /*007e*/ 	.short	0x0020


	//----- nvinfo : EIATTR_PARAM_CBANK
	.align		4
        /*0080*/ 	.byte	0x04, 0x0a
        /*0082*/ 	.short	(.L_25 - .L_24)
	.align		4
.L_24:
        /*0084*/ 	.word	index@(.nv.constant0._Z4bakePP6MinuteiiS1_Pi)
        /*0088*/ 	.short	0x0380
        /*008a*/ 	.short	0x0020


	//----- nvinfo : EIATTR_SW_WAR
	.align		4
.L_25:
        /*008c*/ 	.byte	0x04, 0x36
        /*008e*/ 	.short	(.L_27 - .L_26)
.L_26:
        /*0090*/ 	.word	0x00000008
.L_27:


//--------------------- .nv.callgraph             --------------------------
	.section	.nv.callgraph,"",@"SHT_CUDA_CALLGRAPH"
	.align	4
	.sectionentsize	8
	.align		4
        /*0000*/ 	.word	0x00000000
	.align		4
        /*0004*/ 	.word	0xffffffff
	.align		4
        /*0008*/ 	.word	0x00000000
	.align		4
        /*000c*/ 	.word	0xfffffffe
	.align		4
        /*0010*/ 	.word	0x00000000
	.align		4
        /*0014*/ 	.word	0xfffffffd
	.align		4
        /*0018*/ 	.word	0x00000000
	.align		4
        /*001c*/ 	.word	0xfffffffc


//--------------------- .text._Z4bakePP6MinuteiiS1_Pi --------------------------
	.section	.text._Z4bakePP6MinuteiiS1_Pi,"ax",@progbits
	.align	128
        .global         _Z4bakePP6MinuteiiS1_Pi
        .type           _Z4bakePP6MinuteiiS1_Pi,@function
        .size           _Z4bakePP6MinuteiiS1_Pi,(.L_x_17 - _Z4bakePP6MinuteiiS1_Pi)
        .other          _Z4bakePP6MinuteiiS1_Pi,@"STO_CUDA_ENTRY STV_DEFAULT"
_Z4bakePP6MinuteiiS1_Pi:
.text._Z4bakePP6MinuteiiS1_Pi:
[----:B------:R-:W-:Y:S01]  /*0000*/  LDC R1, c[0x0][0x37c] ;  /* 0x0000df00ff017b82 */ /* 0x000fe20000000800 */
[----:B------:R-:W0:Y:S07]  /*0010*/  S2R R4, SR_CTAID.X ;  /* 0x0000000000047919 */ /* 0x000e2e0000002500 */
[----:B------:R-:W1:Y:S01]  /*0020*/  LDC.64 R28, c[0x0][0x390] ;  /* 0x0000e400ff1c7b82 */ /* 0x000e620000000a00 */
[----:B------:R-:W0:Y:S01]  /*0030*/  LDCU UR6, c[0x0][0x38c] ;  /* 0x00007180ff0677ac */ /* 0x000e220008000800 */
[----:B------:R-:W-:Y:S01]  /*0040*/  BSSY.RECONVERGENT B0, `(.L_x_0) ;  /* 0x000009b000007945 */ /* 0x000fe20003800200 */
[----:B------:R-:W2:Y:S01]  /*0050*/  S2R R3, SR_TID.X ;  /* 0x0000000000037919 */ /* 0x000ea20000002100 */
[----:B------:R-:W-:Y:S01]  /*0060*/  IMAD.MOV.U32 R0, RZ, RZ, RZ ;  /* 0x000000ffff007224 */ /* 0x000fe200078e00ff */
[----:B------:R-:W-:Y:S01]  /*0070*/  CS2R R26, SRZ ;  /* 0x00000000001a7805 */ /* 0x000fe2000001ff00 */
[----:B------:R-:W3:Y:S02]  /*0080*/  LDCU.64 UR4, c[0x0][0x358] ;  /* 0x00006b00ff0477ac */ /* 0x000ee40008000a00 */
[----:B------:R-:W4:Y:S08]  /*0090*/  LDC R2, c[0x0][0x388] ;  /* 0x0000e200ff027b82 */ /* 0x000f300000000800 */
[----:B------:R-:W2:Y:S01]  /*00a0*/  LDC.64 R30, c[0x0][0x380] ;  /* 0x0000e000ff1e7b82 */ /* 0x000ea20000000a00 */
[----:B0-----:R-:W-:-:S04]  /*00b0*/  VIADD R5, R4, UR6 ;  /* 0x0000000604057c36 */ /* 0x001fc80008000000 */
[----:B-1-3--:R-:W-:-:S07]  /*00c0*/  IMAD.WIDE R28, R5, 0x8, R28 ;  /* 0x00000008051c7825 */ /* 0x00afce00078e021c */
.L_x_10:
[----:B------:R-:W-:-:S05]  /*00d0*/  IMAD.WIDE.U32 R24, R0, 0x8, R28 ;  /* 0x0000000800187825 */ /* 0x000fca00078e001c */
[----:B------:R-:W2:Y:S02]  /*00e0*/  LDG.E.64 R6, desc[UR4][R24.64] ;  /* 0x0000000418067981 */ /* 0x000ea4000c1e1b00 */
[----:B--2---:R-:W-:-:S05]  /*00f0*/  IMAD.WIDE.U32 R6, R3, 0x28, R6 ;  /* 0x0000002803067825 */ /* 0x004fca00078e0006 */
[----:B------:R-:W2:Y:S02]  /*0100*/  LDG.E.64 R22, desc[UR4][R6.64+0x8] ;  /* 0x0000080406167981 */ /* 0x000ea4000c1e1b00 */
[----:B--2---:R-:W-:-:S14]  /*0110*/  DSETP.NEU.AND P0, PT, R22, -1, PT ;  /* 0xbff000001600742a */ /* 0x004fdc0003f0d000 */
[----:B------:R-:W-:Y:S05]  /*0120*/  @!P0 BRA `(.L_x_1) ;  /* 0x0000000800308947 */ /* 0x000fea0003800000 */
[----:B------:R-:W2:Y:S02]  /*0130*/  LDG.E.64 R6, desc[UR4][R24.64+0x8] ;  /* 0x0000080418067981 */ /* 0x000ea4000c1e1b00 */
[----:B--2---:R-:W-:-:S06]  /*0140*/  IMAD.WIDE.U32 R6, R3, 0x28, R6 ;  /* 0x0000002803067825 */ /* 0x004fcc00078e0006 */
[----:B------:R-:W2:Y:S02]  /*0150*/  LDG.E.64 R6, desc[UR4][R6.64+0x8] ;  /* 0x0000080406067981 */ /* 0x000ea4000c1e1b00 */
[----:B--2---:R-:W-:-:S14]  /*0160*/  DSETP.NEU.AND P0, PT, R6, -1, PT ;  /* 0xbff000000600742a */ /* 0x004fdc0003f0d000 */
[----:B------:R-:W-:Y:S05]  /*0170*/  @!P0 BRA `(.L_x_1) ;  /* 0x00000008001c8947 */ /* 0x000fea0003800000 */
[----:B------:R-:W2:Y:S01]  /*0180*/  LDG.E.64 R8, desc[UR4][R28.64] ;  /* 0x000000041c087981 */ /* 0x000ea2000c1e1b00 */
[----:B------:R-:W-:-:S05]  /*0190*/  IMAD.WIDE.U32 R20, R0, 0x8, R30 ;  /* 0x0000000800147825 */ /* 0x000fca00078e001e */
[----:B------:R-:W4:Y:S01]  /*01a0*/  LDG.E.64 R10, desc[UR4][R20.64] ;  /* 0x00000004140a7981 */ /* 0x000f22000c1e1b00 */
[----:B--2---:R-:W-:-:S05]  /*01b0*/  IMAD.WIDE.U32 R8, R3, 0x28, R8 ;  /* 0x0000002803087825 */ /* 0x004fca00078e0008 */
[----:B------:R-:W2:Y:S01]  /*01c0*/  LDG.E.64 R18, desc[UR4][R8.64+0x8] ;  /* 0x0000080408127981 */ /* 0x000ea2000c1e1b00 */
[----:B----4-:R-:W-:-:S05]  /*01d0*/  IMAD.WIDE R10, R2, 0x28, R10 ;  /* 0x00000028020a7825 */ /* 0x010fca00078e020a */
[----:B------:R0:W5:Y:S01]  /*01e0*/  LDG.E.64 R16, desc[UR4][R10.64+0x8] ;  /* 0x000008040a107981 */ /* 0x000162000c1e1b00 */
[----:B------:R-:W-:Y:S01]  /*01f0*/  IMAD.MOV.U32 R12, RZ, RZ, 0x1 ;  /* 0x00000001ff0c7424 */ /* 0x000fe200078e00ff */
[----:B------:R-:W-:Y:S01]  /*0200*/  FSETP.GEU.AND P1, PT, |R7|, 6.5827683646048100446e-37, PT ;  /* 0x036000000700780b */ /* 0x000fe20003f2e200 */
[----:B------:R-:W-:Y:S01]  /*0210*/  BSSY.RECONVERGENT B1, `(.L_x_2) ;  /* 0x0000015000017945 */ /* 0x000fe20003800200 */
[----:B--2---:R-:W1:Y:S03]  /*0220*/  MUFU.RCP64H R13, R19 ;  /* 0x00000013000d7308 */ /* 0x004e660000001800 */
[----:B-1----:R-:W-:-:S08]  /*0230*/  DFMA R14, -R18, R12, 1 ;  /* 0x3ff00000120e742b */ /* 0x002fd0000000010c */
[----:B------:R-:W-:-:S08]  /*0240*/  DFMA R14, R14, R14, R14 ;  /* 0x0000000e0e0e722b */ /* 0x000fd0000000000e */
[----:B------:R-:W-:-:S08]  /*0250*/  DFMA R14, R12, R14, R12 ;  /* 0x0000000e0c0e722b */ /* 0x000fd0000000000c */
[----:B------:R-:W-:-:S08]  /*0260*/  DFMA R12, -R18, R14, 1 ;  /* 0x3ff00000120c742b */ /* 0x000fd0000000010e */
[----:B------:R-:W-:-:S08]  /*0270*/  DFMA R12, R14, R12, R14 ;  /* 0x0000000c0e0c722b */ /* 0x000fd0000000000e */
[----:B------:R-:W-:-:S08]  /*0280*/  DMUL R14, R6, R12 ;  /* 0x0000000c060e7228 */ /* 0x000fd00000000000 */
[----:B------:R-:W-:-:S08]  /*0290*/  DFMA R8, -R18, R14, R6 ;  /* 0x0000000e1208722b */ /* 0x000fd00000000106 */
[----:B------:R-:W-:-:S10]  /*02a0*/  DFMA R14, R12, R8, R14 ;  /* 0x000000080c0e722b */ /* 0x000fd4000000000e */
[----:B------:R-:W-:-:S05]  /*02b0*/  FFMA R5, RZ, R19, R15 ;  /* 0x00000013ff057223 */ /* 0x000fca000000000f */
[----:B------:R-:W-:-:S13]  /*02c0*/  FSETP.GT.AND P0, PT, |R5|, 1.469367938527859385e-39, PT ;  /* 0x001000000500780b */ /* 0x000fda0003f04200 */
[----:B0-----:R-:W-:Y:S05]  /*02d0*/  @P0 BRA P1, `(.L_x_3) ;  /* 0x0000000000200947 */ /* 0x001fea0000800000 */
[----:B------:R-:W-:Y:S01]  /*02e0*/  IMAD.MOV.U32 R8, RZ, RZ, R6 ;  /* 0x000000ffff087224 */ /* 0x000fe200078e0006 */
[----:B------:R-:W-:Y:S01]  /*02f0*/  MOV R9, R7 ;  /* 0x0000000700097202 */ /* 0x000fe20000000f00 */
[----:B------:R-:W-:Y:S01]  /*0300*/  IMAD.MOV.U32 R7, RZ, RZ, R18 ;  /* 0x000000ffff077224 */ /* 0x000fe200078e0012 */
[----:B------:R-:W-:Y:S01]  /*0310*/  MOV R6, 0x340 ;  /* 0x0000034000067802 */ /* 0x000fe20000000f00 */
[----:B------:R-:W-:-:S07]  /*0320*/  IMAD.MOV.U32 R34, RZ, RZ, R19 ;  /* 0x000000ffff227224 */ /* 0x000fce00078e0013 */
[----:B-----5:R-:W-:Y:S05]  /*0330*/  CALL.REL.NOINC `($__internal_0_$__cuda_sm20_div_rn_f64_full) ;  /* 0x0000000400c87944 */ /* 0x020fea0003c00000 */
[----:B------:R-:W-:Y:S02]  /*0340*/  IMAD.MOV.U32 R14, RZ, RZ, R34 ;  /* 0x000000ffff0e7224 */ /* 0x000fe400078e0022 */
[----:B------:R-:W-:-:S07]  /*0350*/  IMAD.MOV.U32 R15, RZ, RZ, R35 ;  /* 0x000000ffff0f7224 */ /* 0x000fce00078e0023 */
.L_x_3:
[----:B------:R-:W-:Y:S05]  /*0360*/  BSYNC.RECONVERGENT B1 ;  /* 0x0000000000017941 */ /* 0x000fea0003800200 */
.L_x_2:
[----:B------:R-:W2:Y:S01]  /*0370*/  LDG.E.64 R6, desc[UR4][R20.64+0x8] ;  /* 0x0000080414067981 */ /* 0x000ea2000c1e1b00 */
[----:B------:R-:W-:Y:S01]  /*0380*/  FSETP.GEU.AND P1, PT, |R23|, 6.5827683646048100446e-37, PT ;  /* 0x036000001700780b */ /* 0x000fe20003f2e200 */
[----:B--2---:R-:W-:-:S06]  /*0390*/  IMAD.WIDE R8, R2, 0x28, R6 ;  /* 0x0000002802087825 */ /* 0x004fcc00078e0206 */
[----:B------:R-:W2:Y:S01]  /*03a0*/  LDG.E.64 R8, desc[UR4][R8.64+0x8] ;  /* 0x0000080408087981 */ /* 0x000ea2000c1e1b00 */
[----:B------:R-:W0:Y:S01]  /*03b0*/  MUFU.RCP64H R7, R19 ;  /* 0x0000001300077308 */ /* 0x000e220000001800 */
[----:B------:R-:W-:Y:S01]  /*03c0*/  MOV R6, 0x1 ;  /* 0x0000000100067802 */ /* 0x000fe20000000f00 */
[----:B------:R-:W-:Y:S05]  /*03d0*/  BSSY.RECONVERGENT B1, `(.L_x_4) ;  /* 0x0000015000017945 */ /* 0x000fea0003800200 */
[----:B0-----:R-:W-:-:S08]  /*03e0*/  DFMA R10, -R18, R6, 1 ;  /* 0x3ff00000120a742b */ /* 0x001fd00000000106 */
        /* <DEDUP_REMOVED lines=8> */
[----:B------:R-:W-:Y:S01]  /*0470*/  FSETP.GT.AND P0, PT, |R5|, 1.469367938527859385e-39, PT ;  /* 0x001000000500780b */ /* 0x000fe20003f04200 */
[----:B--2---:R-:W-:-:S12]  /*0480*/  DFMA R14, R14, -100, R8 ;  /* 0xc05900000e0e782b */ /* 0x004fd80000000008 */
[----:B------:R-:W-:Y:S05]  /*0490*/  @P0 BRA P1, `(.L_x_5) ;  /* 0x0000000000200947 */ /* 0x000fea0000800000 */
[----:B------:R-:W-:Y:S01]  /*04a0*/  IMAD.MOV.U32 R8, RZ, RZ, R22 ;  /* 0x000000ffff087224 */ /* 0x000fe200078e0016 */
[----:B------:R-:W-:Y:S01]  /*04b0*/  MOV R6, 0x500 ;  /* 0x0000050000067802 */ /* 0x000fe20000000f00 */
[----:B------:R-:W-:Y:S02]  /*04c0*/  IMAD.MOV.U32 R9, RZ, RZ, R23 ;  /* 0x000000ffff097224 */ /* 0x000fe400078e0017 */
[----:B------:R-:W-:Y:S02]  /*04d0*/  IMAD.MOV.U32 R7, RZ, RZ, R18 ;  /* 0x000000ffff077224 */ /* 0x000fe400078e0012 */
[----:B------:R-:W-:-:S07]  /*04e0*/  IMAD.MOV.U32 R34, RZ, RZ, R19 ;  /* 0x000000ffff227224 */ /* 0x000fce00078e0013 */
[----:B-----5:R-:W-:Y:S05]  /*04f0*/  CALL.REL.NOINC `($__internal_0_$__cuda_sm20_div_rn_f64_full) ;  /* 0x0000000400587944 */ /* 0x020fea0003c00000 */
[----:B------:R-:W-:Y:S01]  /*0500*/  MOV R6, R34 ;  /* 0x0000002200067202 */ /* 0x000fe20000000f00 */
[----:B------:R-:W-:-:S07]  /*0510*/  IMAD.MOV.U32 R7, RZ, RZ, R35 ;  /* 0x000000ffff077224 */ /* 0x000fce00078e0023 */
.L_x_5:
[----:B------:R-:W-:Y:S05]  /*0520*/  BSYNC.RECONVERGENT B1 ;  /* 0x0000000000017941 */ /* 0x000fea0003800200 */
.L_x_4:
[----:B------:R-:W2:Y:S02]  /*0530*/  LDG.E.64 R8, desc[UR4][R24.64+0x10] ;  /* 0x0000100418087981 */ /* 0x000ea4000c1e1b00 */
[----:B--2---:R-:W-:-:S06]  /*0540*/  IMAD.WIDE.U32 R8, R3, 0x28, R8 ;  /* 0x0000002803087825 */ /* 0x004fcc00078e0008 */
[----:B------:R-:W2:Y:S01]  /*0550*/  LDG.E.64 R8, desc[UR4][R8.64+0x8] ;  /* 0x0000080408087981 */ /* 0x000ea2000c1e1b00 */
[----:B-----5:R-:W-:-:S08]  /*0560*/  DFMA R16, R6, -100, R16 ;  /* 0xc05900000610782b */ /* 0x020fd00000000010 */
[----:B------:R-:W-:-:S08]  /*0570*/  DADD R16, |R16|, R26 ;  /* 0x0000000010107229 */ /* 0x000fd0000000021a */
[----:B------:R-:W-:Y:S02]  /*0580*/  DADD R14, |R14|, R16 ;  /* 0x000000000e0e7229 */ /* 0x000fe40000000210 */
[----:B--2---:R-:W-:-:S14]  /*0590*/  DSETP.NEU.AND P0, PT, R8, -1, PT ;  /* 0xbff000000800742a */ /* 0x004fdc0003f0d000 */
[----:B------:R-:W-:Y:S05]  /*05a0*/  @!P0 BRA `(.L_x_1) ;  /* 0x0000000400108947 */ /* 0x000fea0003800000 */
[----:B------:R-:W0:Y:S01]  /*05b0*/  MUFU.RCP64H R7, R19 ;  /* 0x0000001300077308 */ /* 0x000e220000001800 */
[----:B------:R-:W-:Y:S01]  /*05c0*/  IMAD.MOV.U32 R6, RZ, RZ, 0x1 ;  /* 0x00000001ff067424 */ /* 0x000fe200078e00ff */
[----:B------:R-:W-:Y:S01]  /*05d0*/  FSETP.GEU.AND P1, PT, |R9|, 6.5827683646048100446e-37, PT ;  /* 0x036000000900780b */ /* 0x000fe20003f2e200 */
[----:B------:R-:W-:Y:S04]  /*05e0*/  BSSY.RECONVERGENT B1, `(.L_x_6) ;  /* 0x0000012000017945 */ /* 0x000fe80003800200 */
        /* <DEDUP_REMOVED lines=10> */
[----:B------:R-:W-:Y:S05]  /*0690*/  @P0 BRA P1, `(.L_x_7) ;  /* 0x0000000000180947 */ /* 0x000fea0000800000 */
[----:B------:R-:W-:Y:S01]  /*06a0*/  IMAD.MOV.U32 R7, RZ, RZ, R18 ;  /* 0x000000ffff077224 */ /* 0x000fe200078e0012 */
[----:B------:R-:W-:Y:S01]  /*06b0*/  MOV R6, 0x6e0 ;  /* 0x000006e000067802 */ /* 0x000fe20000000f00 */
[----:B------:R-:W-:-:S07]  /*06c0*/  IMAD.MOV.U32 R34, RZ, RZ, R19 ;  /* 0x000000ffff227224 */ /* 0x000fce00078e0013 */
[----:B------:R-:W-:Y:S05]  /*06d0*/  CALL.REL.NOINC `($__internal_0_$__cuda_sm20_div_rn_f64_full) ;  /* 0x0000000000e07944 */ /* 0x000fea0003c00000 */
[----:B------:R-:W-:Y:S01]  /*06e0*/  MOV R6, R34 ;  /* 0x0000002200067202 */ /* 0x000fe20000000f00 */
[----:B------:R-:W-:-:S07]  /*06f0*/  IMAD.MOV.U32 R7, RZ, RZ, R35 ;  /* 0x000000ffff077224 */ /* 0x000fce00078e0023 */
.L_x_7:
[----:B------:R-:W-:Y:S05]  /*0700*/  BSYNC.RECONVERGENT B1 ;  /* 0x0000000000017941 */ /* 0x000fea0003800200 */
.L_x_6:
[----:B------:R-:W2:Y:S04]  /*0710*/  LDG.E.64 R8, desc[UR4][R20.64+0x10] ;  /* 0x0000100414087981 */ /* 0x000ea8000c1e1b00 */
[----:B------:R-:W3:Y:S01]  /*0720*/  LDG.E.64 R24, desc[UR4][R24.64+0x18] ;  /* 0x0000180418187981 */ /* 0x000ee2000c1e1b00 */
[----:B--2---:R-:W-:-:S04]  /*0730*/  IMAD.WIDE R10, R2, 0x28, R8 ;  /* 0x00000028020a7825 */ /* 0x004fc800078e0208 */
[----:B---3--:R-:W-:Y:S02]  /*0740*/  IMAD.WIDE.U32 R8, R3, 0x28, R24 ;  /* 0x0000002803087825 */ /* 0x008fe400078e0018 */
[----:B------:R-:W2:Y:S04]  /*0750*/  LDG.E.64 R10, desc[UR4][R10.64+0x8] ;  /* 0x000008040a0a7981 */ /* 0x000ea8000c1e1b00 */
[----:B------:R-:W3:Y:S01]  /*0760*/  LDG.E.64 R8, desc[UR4][R8.64+0x8] ;  /* 0x0000080408087981 */ /* 0x000ee2000c1e1b00 */
[----:B--2---:R-:W-:Y:S02]  /*0770*/  DFMA R6, R6, -100, R10 ;  /* 0xc05900000606782b */ /* 0x004fe4000000000a */
[----:B---3--:R-:W-:-:S06]  /*0780*/  DSETP.NEU.AND P0, PT, R8, -1, PT ;  /* 0xbff000000800742a */ /* 0x008fcc0003f0d000 */
[----:B------:R-:W-:-:S08]  /*0790*/  DADD R14, R14, |R6| ;  /* 0x000000000e0e7229 */ /* 0x000fd00000000406 */
        /* <DEDUP_REMOVED lines=17> */
[----:B------:R-:W-:Y:S02]  /*08b0*/  MOV R34, R19 ;  /* 0x0000001300227202 */ /* 0x000fe40000000f00 */
[----:B------:R-:W-:-:S07]  /*08c0*/  MOV R6, 0x8e0 ;  /* 0x000008e000067802 */ /* 0x000fce0000000f00 */
[----:B------:R-:W-:Y:S05]  /*08d0*/  CALL.REL.NOINC `($__internal_0_$__cuda_sm20_div_rn_f64_full) ;  /* 0x0000000000607944 */ /* 0x000fea0003c00000 */
[----:B------:R-:W-:Y:S02]  /*08e0*/  IMAD.MOV.U32 R6, RZ, RZ, R34 ;  /* 0x000000ffff067224 */ /* 0x000fe400078e0022 */
[----:B------:R-:W-:-:S07]  /*08f0*/  IMAD.MOV.U32 R7, RZ, RZ, R35 ;  /* 0x000000ffff077224 */ /* 0x000fce00078e0023 */
.L_x_9:
[----:B------:R-:W-:Y:S05]  /*0900*/  BSYNC.RECONVERGENT B1 ;  /* 0x0000000000017941 */ /* 0x000fea0003800200 */
.L_x_8:
[----:B------:R-:W2:Y:S01]  /*0910*/  LDG.E.64 R20, desc[UR4][R20.64+0x18] ;  /* 0x0000180414147981 */ /* 0x000ea2000c1e1b00 */
[----:B------:R-:W-:Y:S02]  /*0920*/  VIADD R0, R0, 0x4 ;  /* 0x0000000400007836 */ /* 0x000fe40000000000 */
[----:B--2---:R-:W-:-:S06]  /*0930*/  IMAD.WIDE R8, R2, 0x28, R20 ;  /* 0x0000002802087825 */ /* 0x004fcc00078e0214 */
[----:B------:R-:W2:Y:S01]  /*0940*/  LDG.E.64 R8, desc[UR4][R8.64+0x8] ;  /* 0x0000080408087981 */ /* 0x000ea2000c1e1b00 */
[----:B------:R-:W-:Y:S01]  /*0950*/  ISETP.NE.AND P0, PT, R0, 0x190, PT ;  /* 0x000001900000780c */ /* 0x000fe20003f05270 */
[----:B--2---:R-:W-:-:S08]  /*0960*/  DFMA R6, R6, -100, R8 ;  /* 0xc05900000606782b */ /* 0x004fd00000000008 */
[----:B------:R-:W-:-:S04]  /*0970*/  DADD R26, R14, |R6| ;  /* 0x000000000e1a7229 */ /* 0x000fc80000000406 */
[----:B------:R-:W-:Y:S07]  /*0980*/  @P0 BRA `(.L_x_10) ;  /* 0xfffffff400d00947 */ /* 0x000fee000383ffff */
[----:B------:R-:W0:Y:S01]  /*0990*/  LDC.64 R6, c[0x0][0x398] ;  /* 0x0000e600ff067b82 */ /* 0x000e220000000a00 */
[----:B------:R-:W1:Y:S01]  /*09a0*/  F2I.F64.TRUNC R27, R26 ;  /* 0x0000001a001b7311 */ /* 0x000e62000030d100 */
[----:B------:R-:W-:-:S04]  /*09b0*/  IMAD R3, R4, 0xa2, R3 ;  /* 0x000000a204037824 */ /* 0x000fc800078e0203 */
[----:B0-----:R-:W-:-:S05]  /*09c0*/  IMAD.WIDE.U32 R2, R3, 0x4, R6 ;  /* 0x0000000403027825 */ /* 0x001fca00078e0006 */
[----:B-1----:R-:W-:Y:S01]  /*09d0*/  STG.E desc[UR4][R2.64], R27 ;  /* 0x0000001b02007986 */ /* 0x002fe2000c101904 */
[----:B------:R-:W-:Y:S05]  /*09e0*/  EXIT ;  /* 0x000000000000794d */ /* 0x000fea0003800000 */
.L_x_1:
[----:B------:R-:W-:Y:S05]  /*09f0*/  BSYNC.RECONVERGENT B0 ;  /* 0x0000000000007941 */ /* 0x000fea0003800200 */
.L_x_0:
[----:B------:R-:W0:Y:S01]  /*0a00*/  LDC.64 R6, c[0x0][0x398] ;  /* 0x0000e600ff067b82 */ /* 0x000e220000000a00 */
[----:B------:R-:W-:Y:S01]  /*0a10*/  IMAD R5, R4, 0xa2, R3 ;  /* 0x000000a204057824 */ /* 0x000fe200078e0203 */
[----:B------:R-:W-:-:S03]  /*0a20*/  MOV R3, 0xffffffff ;  /* 0xffffffff00037802 */ /* 0x000fc60000000f00 */
[----:B0-----:R-:W-:-:S05]  /*0a30*/  IMAD.WIDE.U32 R6, R5, 0x4, R6 ;  /* 0x0000000405067825 */ /* 0x001fca00078e0006 */
[----:B------:R-:W-:Y:S01]  /*0a40*/  STG.E desc[UR4][R6.64], R3 ;  /* 0x0000000306007986 */ /* 0x000fe2000c101904 */
[----:B------:R-:W-:Y:S05]  /*0a50*/  EXIT ;  /* 0x000000000000794d */ /* 0x000fea0003800000 */
        .weak           $__internal_0_$__cuda_sm20_div_rn_f64_full
        .type           $__internal_0_$__cuda_sm20_div_rn_f64_full,@function
        .size           $__internal_0_$__cuda_sm20_div_rn_f64_full,(.L_x_17 - $__internal_0_$__cuda_sm20_div_rn_f64_full)
$__internal_0_$__cuda_sm20_div_rn_f64_full:
[----:B------:R-:W-:Y:S01]  /*0a60*/  IMAD.MOV.U32 R13, RZ, RZ, R9 ;  /* 0x000000ffff0d7224 */ /* 0x000fe200078e0009 */
[C---:B------:R-:W-:Y:S01]  /*0a70*/  FSETP.GEU.AND P0, PT, |R34|.reuse, 1.469367938527859385e-39, PT ;  /* 0x001000002200780b */ /* 0x040fe20003f0e200 */
[----:B------:R-:W-:Y:S01]  /*0a80*/  IMAD.MOV.U32 R12, RZ, RZ, R8 ;  /* 0x000000ffff0c7224 */ /* 0x000fe200078e0008 */
[----:B------:R-:W-:Y:S01]  /*0a90*/  LOP3.LUT R10, R34, 0x800fffff, RZ, 0xc0, !PT ;  /* 0x800fffff220a7812 */ /* 0x000fe200078ec0ff */
[--C-:B------:R-:W-:Y:S01]  /*0aa0*/  IMAD.MOV.U32 R8, RZ, RZ, R7.reuse ;  /* 0x000000ffff087224 */ /* 0x100fe200078e0007 */
[C---:B------:R-:W-:Y:S01]  /*0ab0*/  FSETP.GEU.AND P2, PT, |R13|.reuse, 1.469367938527859385e-39, PT ;  /* 0x001000000d00780b */ /* 0x040fe20003f4e200 */
[----:B------:R-:W-:Y:S01]  /*0ac0*/  IMAD.MOV.U32 R36, RZ, RZ, 0x1 ;  /* 0x00000001ff247424 */ /* 0x000fe200078e00ff */
[----:B------:R-:W-:Y:S01]  /*0ad0*/  MOV R9, R34 ;  /* 0x0000002200097202 */ /* 0x000fe20000000f00 */
[----:B------:R-:W-:Y:S01]  /*0ae0*/  BSSY.RECONVERGENT B2, `(.L_x_11) ;  /* 0x0000053000027945 */ /* 0x000fe20003800200 */
[----:B------:R-:W-:Y:S01]  /*0af0*/  LOP3.LUT R11, R10, 0x3ff00000, RZ, 0xfc, !PT ;  /* 0x3ff000000a0b7812 */ /* 0x000fe200078efcff */
[----:B------:R-:W-:Y:S01]  /*0b00*/  IMAD.MOV.U32 R10, RZ, RZ, R7 ;  /* 0x000000ffff0a7224 */ /* 0x000fe200078e0007 */
[----:B------:R-:W-:Y:S01]  /*0b10*/  LOP3.LUT R5, R13, 0x7ff00000, RZ, 0xc0, !PT ;  /* 0x7ff000000d057812 */ /* 0x000fe200078ec0ff */
[----:B------:R-:W-:Y:S01]  /*0b20*/  IMAD.MOV.U32 R7, RZ, RZ, 0x1ca00000 ;  /* 0x1ca00000ff077424 */ /* 0x000fe200078e00ff */
[----:B------:R-:W-:Y:S01]  /*0b30*/  LOP3.LUT R40, R34, 0x7ff00000, RZ, 0xc0, !PT ;  /* 0x7ff0000022287812 */ /* 0x000fe200078ec0ff */
[----:B------:R-:W-:-:S03]  /*0b40*/  @!P0 DMUL R10, R8, 8.98846567431157953865e+307 ;  /* 0x7fe00000080a8828 */ /* 0x000fc60000000000 */
[----:B------:R-:W-:Y:S02]  /*0b50*/  ISETP.GE.U32.AND P1, PT, R5, R40, PT ;  /* 0x000000280500720c */ /* 0x000fe40003f26070 */
[----:B------:R-:W-:Y:S01]  /*0b60*/  @!P2 LOP3.LUT R32, R9, 0x7ff00000, RZ, 0xc0, !PT ;  /* 0x7ff000000920a812 */ /* 0x000fe200078ec0ff */
[----:B------:R-:W0:Y:S01]  /*0b70*/  MUFU.RCP64H R37, R11 ;  /* 0x0000000b00257308 */ /* 0x000e220000001800 */
[----:B------:R-:W-:Y:S02]  /*0b80*/  SEL R33, R7, 0x63400000, !P1 ;  /* 0x6340000007217807 */ /* 0x000fe40004800000 */
[----:B------:R-:W-:Y:S01]  /*0b90*/  @!P2 ISETP.GE.U32.AND P3, PT, R5, R32, PT ;  /* 0x000000200500a20c */ /* 0x000fe20003f66070 */
[----:B------:R-:W-:Y:S01]  /*0ba0*/  IMAD.MOV.U32 R32, RZ, RZ, R12 ;  /* 0x000000ffff207224 */ /* 0x000fe200078e000c */
[----:B------:R-:W-:Y:S02]  /*0bb0*/  LOP3.LUT R33, R33, 0x800fffff, R13, 0xf8, !PT ;  /* 0x800fffff21217812 */ /* 0x000fe400078ef80d */
[----:B------:R-:W-:-:S02]  /*0bc0*/  @!P2 SEL R35, R7, 0x63400000, !P3 ;  /* 0x634000000723a807 */ /* 0x000fc40005800000 */
[----:B------:R-:W-:Y:S02]  /*0bd0*/  @!P2 MOV R34, RZ ;  /* 0x000000ff0022a202 */ /* 0x000fe40000000f00 */
[----:B------:R-:W-:Y:S02]  /*0be0*/  @!P2 LOP3.LUT R35, R35, 0x80000000, R13, 0xf8, !PT ;  /* 0x800000002323a812 */ /* 0x000fe400078ef80d */
[----:B------:R-:W-:Y:S02]  /*0bf0*/  @!P0 LOP3.LUT R40, R11, 0x7ff00000, RZ, 0xc0, !PT ;  /* 0x7ff000000b288812 */ /* 0x000fe400078ec0ff */
[----:B------:R-:W-:-:S06]  /*0c00*/  @!P2 LOP3.LUT R35, R35, 0x100000, RZ, 0xfc, !PT ;  /* 0x001000002323a812 */ /* 0x000fcc00078efcff */
[----:B------:R-:W-:Y:S02]  /*0c10*/  @!P2 DFMA R32, R32, 2, -R34 ;  /* 0x400000002020a82b */ /* 0x000fe40000000822 */
[----:B0-----:R-:W-:-:S08]  /*0c20*/  DFMA R34, R36, -R10, 1 ;  /* 0x3ff000002422742b */ /* 0x001fd0000000080a */
[----:B------:R-:W-:-:S08]  /*0c30*/  DFMA R34, R34, R34, R34 ;  /* 0x000000222222722b */ /* 0x000fd00000000022 */
[----:B------:R-:W-:-:S08]  /*0c40*/  DFMA R34, R36, R34, R36 ;  /* 0x000000222422722b */ /* 0x000fd00000000024 */
[----:B------:R-:W-:-:S08]  /*0c50*/  DFMA R36, R34, -R10, 1 ;  /* 0x3ff000002224742b */ /* 0x000fd0000000080a */
[----:B------:R-:W-:-:S08]  /*0c60*/  DFMA R34, R34, R36, R34 ;  /* 0x000000242222722b */ /* 0x000fd00000000022 */
[----:B------:R-:W-:-:S08]  /*0c70*/  DMUL R36, R34, R32 ;  /* 0x0000002022247228 */ /* 0x000fd00000000000 */
[----:B------:R-:W-:-:S08]  /*0c80*/  DFMA R38, R36, -R10, R32 ;  /* 0x8000000a2426722b */ /* 0x000fd00000000020 */
[----:B------:R-:W-:Y:S01]  /*0c90*/  DFMA R38, R34, R38, R36 ;  /* 0x000000262226722b */ /* 0x000fe20000000024 */
[----:B------:R-:W-:Y:S01]  /*0ca0*/  IMAD.MOV.U32 R36, RZ, RZ, R5 ;  /* 0x000000ffff247224 */ /* 0x000fe200078e0005 */
[----:B------:R-:W-:-:S05]  /*0cb0*/  @!P2 LOP3.LUT R36, R33, 0x7ff00000, RZ, 0xc0, !PT ;  /* 0x7ff000002124a812 */ /* 0x000fca00078ec0ff */
[----:B------:R-:W-:-:S05]  /*0cc0*/  VIADD R34, R36, 0xffffffff ;  /* 0xffffffff24227836 */ /* 0x000fca0000000000 */
[----:B------:R-:W-:Y:S02]  /*0cd0*/  ISETP.GT.U32.AND P0, PT, R34, 0x7feffffe, PT ;  /* 0x7feffffe2200780c */ /* 0x000fe40003f04070 */
[----:B------:R-:W-:-:S04]  /*0ce0*/  IADD3 R34, PT, PT, R40, -0x1, RZ ;  /* 0xffffffff28227810 */ /* 0x000fc80007ffe0ff */
[----:B------:R-:W-:-:S13]  /*0cf0*/  ISETP.GT.U32.OR P0, PT, R34, 0x7feffffe, P0 ;  /* 0x7feffffe2200780c */ /* 0x000fda0000704470 */
[----:B------:R-:W-:Y:S05]  /*0d00*/  @P0 BRA `(.L_x_12) ;  /* 0x00000000006c0947 */ /* 0x000fea0003800000 */
[----:B------:R-:W-:-:S04]  /*0d10*/  LOP3.LUT R12, R9, 0x7ff00000, RZ, 0xc0, !PT ;  /* 0x7ff00000090c7812 */ /* 0x000fc800078ec0ff */
[CC--:B------:R-:W-:Y:S02]  /*0d20*/  ISETP.GE.U32.AND P0, PT, R5.reuse, R12.reuse, PT ;  /* 0x0000000c0500720c */ /* 0x0c0fe40003f06070 */
[----:B------:R-:W-:Y:S02]  /*0d30*/  VIADDMNMX R5, R5, -R12, 0xb9600000, !PT ;  /* 0xb960000005057446 */ /* 0x000fe4000780090c */
[----:B------:R-:W-:Y:S02]  /*0d40*/  SEL R12, R7, 0x63400000, !P0 ;  /* 0x63400000070c7807 */ /* 0x000fe40004000000 */
[----:B------:R-:W-:-:S05]  /*0d50*/  VIMNMX R5, PT, PT, R5, 0x46a00000, PT ;  /* 0x46a0000005057848 */ /* 0x000fca0003fe0100 */
[----:B------:R-:W-:Y:S02]  /*0d60*/  IMAD.IADD R5, R5, 0x1, -R12 ;  /* 0x0000000105057824 */ /* 0x000fe400078e0a0c */
[----:B------:R-:W-:Y:S02]  /*0d70*/  IMAD.MOV.U32 R12, RZ, RZ, RZ ;  /* 0x000000ffff0c7224 */ /* 0x000fe400078e00ff */
[----:B------:R-:W-:-:S06]  /*0d80*/  VIADD R13, R5, 0x7fe00000 ;  /* 0x7fe00000050d7836 */ /* 0x000fcc0000000000 */
[----:B------:R-:W-:-:S10]  /*0d90*/  DMUL R34, R38, R12 ;  /* 0x0000000c26227228 */ /* 0x000fd40000000000 */
[----:B------:R-:W-:-:S13]  /*0da0*/  FSETP.GTU.AND P0, PT, |R35|, 1.469367938527859385e-39, PT ;  /* 0x001000002300780b */ /* 0x000fda0003f0c200 */
[----:B------:R-:W-:Y:S05]  /*0db0*/  @P0 BRA `(.L_x_13) ;  /* 0x0000000000940947 */ /* 0x000fea0003800000 */
[----:B------:R-:W-:Y:S01]  /*0dc0*/  DFMA R10, R38, -R10, R32 ;  /* 0x8000000a260a722b */ /* 0x000fe20000000020 */
[----:B------:R-:W-:-:S09]  /*0dd0*/  MOV R12, RZ ;  /* 0x000000ff000c7202 */ /* 0x000fd20000000f00 */
[C---:B------:R-:W-:Y:S02]  /*0de0*/  FSETP.NEU.AND P0, PT, R11.reuse, RZ, PT ;  /* 0x000000ff0b00720b */ /* 0x040fe40003f0d000 */
[----:B------:R-:W-:-:S04]  /*0df0*/  LOP3.LUT R7, R11, 0x80000000, R9, 0x48, !PT ;  /* 0x800000000b077812 */ /* 0x000fc800078e4809 */
[----:B------:R-:W-:-:S07]  /*0e00*/  LOP3.LUT R13, R7, R13, RZ, 0xfc, !PT ;  /* 0x0000000d070d7212 */ /* 0x000fce00078efcff */
[----:B------:R-:W-:Y:S05]  /*0e10*/  @!P0 BRA `(.L_x_13) ;  /* 0x00000000007c8947 */ /* 0x000fea0003800000 */
[----:B------:R-:W-:Y:S01]  /*0e20*/  IMAD.MOV R9, RZ, RZ, -R5 ;  /* 0x000000ffff097224 */ /* 0x000fe200078e0a05 */
[----:B------:R-:W-:Y:S01]  /*0e30*/  DMUL.RP R12, R38, R12 ;  /* 0x0000000c260c7228 */ /* 0x000fe20000008000 */
[----:B------:R-:W-:Y:S01]  /*0e40*/  IMAD.MOV.U32 R8, RZ, RZ, RZ ;  /* 0x000000ffff087224 */ /* 0x000fe200078e00ff */
[----:B------:R-:W-:-:S05]  /*0e50*/  IADD3 R5, PT, PT, -R5, -0x43300000, RZ ;  /* 0xbcd0000005057810 */ /* 0x000fca0007ffe1ff */
[----:B------:R-:W-:-:S03]  /*0e60*/  DFMA R8, R34, -R8, R38 ;  /* 0x800000082208722b */ /* 0x000fc60000000026 */
[----:B------:R-:W-:-:S07]  /*0e70*/  LOP3.LUT R7, R13, R7, RZ, 0x3c, !PT ;  /* 0x000000070d077212 */ /* 0x000fce00078e3cff */
[----:B------:R-:W-:-:S04]  /*0e80*/  FSETP.NEU.AND P0, PT, |R9|, R5, PT ;  /* 0x000000050900720b */ /* 0x000fc80003f0d200 */
[----:B------:R-:W-:Y:S02]  /*0e90*/  FSEL R34, R12, R34, !P0 ;  /* 0x000000220c227208 */ /* 0x000fe40004000000 */
[----:B------:R-:W-:Y:S01]  /*0ea0*/  FSEL R35, R7, R35, !P0 ;  /* 0x0000002307237208 */ /* 0x000fe20004000000 */
[----:B------:R-:W-:Y:S06]  /*0eb0*/  BRA `(.L_x_13) ;  /* 0x0000000000547947 */ /* 0x000fec0003800000 */
.L_x_12:
[----:B------:R-:W-:-:S14]  /*0ec0*/  DSETP.NAN.AND P0, PT, R12, R12, PT ;  /* 0x0000000c0c00722a */ /* 0x000fdc0003f08000 */
[----:B------:R-:W-:Y:S05]  /*0ed0*/  @P0 BRA `(.L_x_14) ;  /* 0x0000000000440947 */ /* 0x000fea0003800000 */
[----:B------:R-:W-:-:S14]  /*0ee0*/  DSETP.NAN.AND P0, PT, R8, R8, PT ;  /* 0x000000080800722a */ /* 0x000fdc0003f08000 */
[----:B------:R-:W-:Y:S05]  /*0ef0*/  @P0 BRA `(.L_x_15) ;  /* 0x0000000000300947 */ /* 0x000fea0003800000 */
[----:B------:R-:W-:Y:S01]  /*0f00*/  ISETP.NE.AND P0, PT, R36, R40, PT ;  /* 0x000000282400720c */ /* 0x000fe20003f05270 */
[----:B------:R-:W-:Y:S01]  /*0f10*/  IMAD.MOV.U32 R34, RZ, RZ, 0x0 ;  /* 0x00000000ff227424 */ /* 0x000fe200078e00ff */
[----:B------:R-:W-:-:S11]  /*0f20*/  MOV R35, 0xfff80000 ;  /* 0xfff8000000237802 */ /* 0x000fd60000000f00 */
[----:B------:R-:W-:Y:S05]  /*0f30*/  @!P0 BRA `(.L_x_13) ;  /* 0x0000000000348947 */ /* 0x000fea0003800000 */
[----:B------:R-:W-:Y:S02]  /*0f40*/  ISETP.NE.AND P0, PT, R36, 0x7ff00000, PT ;  /* 0x7ff000002400780c */ /* 0x000fe40003f05270 */
[----:B------:R-:W-:Y:S02]  /*0f50*/  LOP3.LUT R35, R13, 0x80000000, R9, 0x48, !PT ;  /* 0x800000000d237812 */ /* 0x000fe400078e4809 */
[----:B------:R-:W-:-:S13]  /*0f60*/  ISETP.EQ.OR P0, PT, R40, RZ, !P0 ;  /* 0x000000ff2800720c */ /* 0x000fda0004702670 */
[----:B------:R-:W-:Y:S01]  /*0f70*/  @P0 LOP3.LUT R5, R35, 0x7ff00000, RZ, 0xfc, !PT ;  /* 0x7ff0000023050812 */ /* 0x000fe200078efcff */
[----:B------:R-:W-:Y:S02]  /*0f80*/  @!P0 IMAD.MOV.U32 R34, RZ, RZ, RZ ;  /* 0x000000ffff228224 */ /* 0x000fe400078e00ff */
[----:B------:R-:W-:Y:S02]  /*0f90*/  @P0 IMAD.MOV.U32 R34, RZ, RZ, RZ ;  /* 0x000000ffff220224 */ /* 0x000fe400078e00ff */
[----:B------:R-:W-:Y:S01]  /*0fa0*/  @P0 IMAD.MOV.U32 R35, RZ, RZ, R5 ;  /* 0x000000ffff230224 */ /* 0x000fe200078e0005 */
[----:B------:R-:W-:Y:S06]  /*0fb0*/  BRA `(.L_x_13) ;  /* 0x0000000000147947 */ /* 0x000fec0003800000 */
.L_x_15:
[----:B------:R-:W-:Y:S02]  /*0fc0*/  LOP3.LUT R35, R9, 0x80000, RZ, 0xfc, !PT ;  /* 0x0008000009237812 */ /* 0x000fe400078efcff */
[----:B------:R-:W-:Y:S01]  /*0fd0*/  MOV R34, R8 ;  /* 0x0000000800227202 */ /* 0x000fe20000000f00 */
[----:B------:R-:W-:Y:S06]  /*0fe0*/  BRA `(.L_x_13) ;  /* 0x0000000000087947 */ /* 0x000fec0003800000 */
.L_x_14:
[----:B------:R-:W-:Y:S01]  /*0ff0*/  LOP3.LUT R35, R13, 0x80000, RZ, 0xfc, !PT ;  /* 0x000800000d237812 */ /* 0x000fe200078efcff */
[----:B------:R-:W-:-:S07]  /*1000*/  IMAD.MOV.U32 R34, RZ, RZ, R12 ;  /* 0x000000ffff227224 */ /* 0x000fce00078e000c */
.L_x_13:
[----:B------:R-:W-:Y:S05]  /*1010*/  BSYNC.RECONVERGENT B2 ;  /* 0x0000000000027941 */ /* 0x000fea0003800200 */
.L_x_11:
[----:B------:R-:W-:-:S04]  /*1020*/  IMAD.MOV.U32 R7, RZ, RZ, 0x0 ;  /* 0x00000000ff077424 */ /* 0x000fc800078e00ff */
[----:B------:R-:W-:Y:S05]  /*1030*/  RET.REL.NODEC R6 `(_Z4bakePP6MinuteiiS1_Pi) ;  /* 0xffffffec06f07950 */ /* 0x000fea0003c3ffff */
.L_x_16:
[----:B------:R-:W-:-:S00]  /*1040*/  BRA `(.L_x_16) ;  /* 0xfffffffc00fc7947 */ /* 0x000fc0000383ffff */
[----:B------:R-:W-:-:S00]  /*1050*/  NOP ;  /* 0x0000000000007918 */ /* 0x000fc00000000000 */
        /* <DEDUP_REMOVED lines=10> */
.L_x_17:


//--------------------- .nv.shared.reserved.0     --------------------------
	.section	.nv.shared.reserved.0,"aw",@nobits
	.weak		__nv_reservedSMEM_offset_0_alias
	.size		__nv_reservedSMEM_offset_0_alias, 0, 64
	.other		__nv_reservedSMEM_offset_0_alias,@"STO_CUDA_RESERVED_SHARED STV_DEFAULT"
__nv_reservedSMEM_offset_0_alias:
	.zero		0
	.zero		64


//--------------------- .nv.constant0._Z4bakePP6MinuteiiS1_Pi --------------------------
	.section	.nv.constant0._Z4bakePP6MinuteiiS1_Pi,"a",@progbits
	.sectionflags	@""
	.align	4
.nv.constant0._Z4bakePP6MinuteiiS1_Pi:
	.zero		928


//--------------------- SYMBOLS --------------------------

	.type		.nv.reservedSmem.offset0,@object
	.size		.nv.reservedSmem.offset0,0x4
